	.headerflags	@"EF_CUDA_TEXMODE_UNIFIED EF_CUDA_64BIT_ADDRESS EF_CUDA_ACCELERATORS EF_CUDA_SM90 EF_CUDA_VIRTUAL_SM(EF_CUDA_SM90)"
	.elftype	@"ET_EXEC"


//--------------------- .nv.info                  --------------------------
	.section	.nv.info,"",@"SHT_CUDA_INFO"
	.align	4


	//----- nvinfo : EIATTR_REGCOUNT
	.align		4
        /*0000*/ 	.byte	0x04, 0x2f
        /*0002*/ 	.short	(.L_3 - .L_2)
	.align		4
.L_2:
        /*0004*/ 	.word	index@(triton_poi_fused__native_batch_norm_legit_no_training_add_convolution_relu_16)
        /*0008*/ 	.word	0x00000020


	//----- nvinfo : EIATTR_MIN_STACK_SIZE
	.align		4
.L_3:
        /*000c*/ 	.byte	0x04, 0x12
        /*000e*/ 	.short	(.L_5 - .L_4)
	.align		4
.L_4:
        /*0010*/ 	.word	index@(triton_poi_fused__native_batch_norm_legit_no_training_add_convolution_relu_16)
        /*0014*/ 	.word	0x00000000


	//----- nvinfo : EIATTR_FRAME_SIZE
	.align		4
.L_5:
        /*0018*/ 	.byte	0x04, 0x11
        /*001a*/ 	.short	(.L_7 - .L_6)
	.align		4
.L_6:
        /*001c*/ 	.word	index@(triton_poi_fused__native_batch_norm_legit_no_training_add_convolution_relu_16)
        /*0020*/ 	.word	0x00000000


	//----- nvinfo : EIATTR_MIN_STACK_SIZE
	.align		4
.L_7:
        /*0024*/ 	.byte	0x04, 0x12
        /*0026*/ 	.short	(.L_9 - .L_8)
	.align		4
.L_8:
        /*0028*/ 	.word	index@(triton_poi_fused__native_batch_norm_legit_no_training_add_convolution_relu_16)
        /*002c*/ 	.word	0x00000000
.L_9:


//--------------------- .nv.info.triton_poi_fused__native_batch_norm_legit_no_training_add_convolution_relu_16 --------------------------
	.section	.nv.info.triton_poi_fused__native_batch_norm_legit_no_training_add_convolution_relu_16,"",@"SHT_CUDA_INFO"
	.sectionflags	@""
	.align	4


	//----- nvinfo : EIATTR_CUDA_API_VERSION
	.align		4
        /*0000*/ 	.byte	0x04, 0x37
        /*0002*/ 	.short	(.L_11 - .L_10)
.L_10:
        /*0004*/ 	.word	0x0000007c


	//----- nvinfo : EIATTR_KPARAM_INFO
	.align		4
.L_11:
        /*0008*/ 	.byte	0x04, 0x17
        /*000a*/ 	.short	(.L_13 - .L_12)
.L_12:
        /*000c*/ 	.word	0x00000000
        /*0010*/ 	.short	0x0007
        /*0012*/ 	.short	0x0038
        /*0014*/ 	.byte	0x00, 0xf0, 0x11, 0x00


	//----- nvinfo : EIATTR_KPARAM_INFO
	.align		4
.L_13:
        /*0018*/ 	.byte	0x04, 0x17
        /*001a*/ 	.short	(.L_15 - .L_14)
.L_14:
        /*001c*/ 	.word	0x00000000
        /*0020*/ 	.short	0x0006
        /*0022*/ 	.short	0x0030
        /*0024*/ 	.byte	0x00, 0xf4, 0x21, 0x00


	//----- nvinfo : EIATTR_KPARAM_INFO
	.align		4
.L_15:
        /*0028*/ 	.byte	0x04, 0x17
        /*002a*/ 	.short	(.L_17 - .L_16)
.L_16:
        /*002c*/ 	.word	0x00000000
        /*0030*/ 	.short	0x0005
        /*0032*/ 	.short	0x0028
        /*0034*/ 	.byte	0x00, 0xf4, 0x21, 0x00


	//----- nvinfo : EIATTR_KPARAM_INFO
	.align		4
.L_17:
        /*0038*/ 	.byte	0x04, 0x17
        /*003a*/ 	.short	(.L_19 - .L_18)
.L_18:
        /*003c*/ 	.word	0x00000000
        /*0040*/ 	.short	0x0004
        /*0042*/ 	.short	0x0020
        /*0044*/ 	.byte	0x00, 0xf4, 0x21, 0x00


	//----- nvinfo : EIATTR_KPARAM_INFO
	.align		4
.L_19:
        /*0048*/ 	.byte	0x04, 0x17
        /*004a*/ 	.short	(.L_21 - .L_20)
.L_20:
        /*004c*/ 	.word	0x00000000
        /*0050*/ 	.short	0x0003
        /*0052*/ 	.short	0x0018
        /*0054*/ 	.byte	0x00, 0xf4, 0x21, 0x00


	//----- nvinfo : EIATTR_KPARAM_INFO
	.align		4
.L_21:
        /*0058*/ 	.byte	0x04, 0x17
        /*005a*/ 	.short	(.L_23 - .L_22)
.L_22:
        /*005c*/ 	.word	0x00000000
        /*0060*/ 	.short	0x0002
        /*0062*/ 	.short	0x0010
        /*0064*/ 	.byte	0x00, 0xf4, 0x21, 0x00


	//----- nvinfo : EIATTR_KPARAM_INFO
	.align		4
.L_23:
        /*0068*/ 	.byte	0x04, 0x17
        /*006a*/ 	.short	(.L_25 - .L_24)
.L_24:
        /*006c*/ 	.word	0x00000000
        /*0070*/ 	.short	0x0001
        /*0072*/ 	.short	0x0008
        /*0074*/ 	.byte	0x00, 0xf4, 0x21, 0x00


	//----- nvinfo : EIATTR_KPARAM_INFO
	.align		4
.L_25:
        /*0078*/ 	.byte	0x04, 0x17
        /*007a*/ 	.short	(.L_27 - .L_26)
.L_26:
        /*007c*/ 	.word	0x00000000
        /*0080*/ 	.short	0x0000
        /*0082*/ 	.short	0x0000
        /*0084*/ 	.byte	0x00, 0xf4, 0x21, 0x00


	//----- nvinfo : EIATTR_SPARSE_MMA_MASK
	.align		4
.L_27:
        /*0088*/ 	.byte	0x03, 0x50
        /*008a*/ 	.short	0x0000


	//----- nvinfo : EIATTR_MAXREG_COUNT
	.align		4
        /*008c*/ 	.byte	0x03, 0x1b
        /*008e*/ 	.short	0x00ff


	//----- nvinfo : EIATTR_EXIT_INSTR_OFFSETS
	.align		4
        /*0090*/ 	.byte	0x04, 0x1c
        /*0092*/ 	.short	(.L_29 - .L_28)


	//   ....[0]....
.L_28:
        /*0094*/ 	.word	0x00000860


	//----- nvinfo : EIATTR_REQNTID
	.align		4
.L_29:
        /*0098*/ 	.byte	0x04, 0x10
        /*009a*/ 	.short	(.L_31 - .L_30)
.L_30:
        /*009c*/ 	.word	0x00000080
        /*00a0*/ 	.word	0x00000001
        /*00a4*/ 	.word	0x00000001


	//----- nvinfo : EIATTR_CBANK_PARAM_SIZE
	.align		4
.L_31:
        /*00a8*/ 	.byte	0x03, 0x19
        /*00aa*/ 	.short	0x003c


	//----- nvinfo : EIATTR_PARAM_CBANK
	.align		4
        /*00ac*/ 	.byte	0x04, 0x0a
        /*00ae*/ 	.short	(.L_33 - .L_32)
	.align		4
.L_32:
        /*00b0*/ 	.word	index@(.nv.constant0.triton_poi_fused__native_batch_norm_legit_no_training_add_convolution_relu_16)
        /*00b4*/ 	.short	0x0210
        /*00b6*/ 	.short	0x003c


	//----- nvinfo : EIATTR_SW_WAR
	.align		4
.L_33:
        /*00b8*/ 	.byte	0x04, 0x36
        /*00ba*/ 	.short	(.L_35 - .L_34)
.L_34:
        /*00bc*/ 	.word	0x00000008
.L_35:


//--------------------- .nv.callgraph             --------------------------
	.section	.nv.callgraph,"",@"SHT_CUDA_CALLGRAPH"
	.align	4
	.sectionentsize	8
	.align		4
        /*0000*/ 	.word	0x00000000
	.align		4
        /*0004*/ 	.word	0xffffffff
	.align		4
        /*0008*/ 	.word	0x00000000
	.align		4
        /*000c*/ 	.word	0xfffffffe
	.align		4
        /*0010*/ 	.word	0x00000000
	.align		4
        /*0014*/ 	.word	0xfffffffd
	.align		4
        /*0018*/ 	.word	0x00000000
	.align		4
        /*001c*/ 	.word	0xfffffffc


//--------------------- .nv.constant4             --------------------------
	.section	.nv.constant4,"a",@progbits
	.align	8
	.align		8
.nv.constant4:
        /*0000*/ 	.dword	_$_str
	.align		8
        /*0008*/ 	.dword	_$_str_$_2


//--------------------- .text.triton_poi_fused__native_batch_norm_legit_no_training_add_convolution_relu_16 --------------------------
	.section	.text.triton_poi_fused__native_batch_norm_legit_no_training_add_convolution_relu_16,"ax",@progbits
	.align	128
        .global         triton_poi_fused__native_batch_norm_legit_no_training_add_convolution_relu_16
        .type           triton_poi_fused__native_batch_norm_legit_no_training_add_convolution_relu_16,@function
        .size           triton_poi_fused__native_batch_norm_legit_no_training_add_convolution_relu_16,(.L_x_1 - triton_poi_fused__native_batch_norm_legit_no_training_add_convolution_relu_16)
        .other          triton_poi_fused__native_batch_norm_legit_no_training_add_convolution_relu_16,@"STO_CUDA_ENTRY STV_DEFAULT"
triton_poi_fused__native_batch_norm_legit_no_training_add_convolution_relu_16:
.text.triton_poi_fused__native_batch_norm_legit_no_training_add_convolution_relu_16:
[----:B------:R-:W-:Y:S01]  /*0000*/  LDC R1, c[0x0][0x28] ;  /* 0x00000a00ff017b82 */ /* 0x000fe20000000800 */
[----:B------:R-:W1:Y:S07]  /*0010*/  S2R R0, SR_TID.X ;  /* 0x0000000000007919 */ /* 0x000e6e0000002100 */
[----:B------:R-:W2:Y:S01]  /*0020*/  LDC.64 R6, c[0x0][0x228] ;  /* 0x00008a00ff067b82 */ /* 0x000ea20000000a00 */
[----:B------:R-:W-:Y:S01]  /*0030*/  ULDC.64 UR4, c[0x0][0x208] ;  /* 0x0000820000047ab9 */ /* 0x000fe20000000a00 */
[----:B------:R-:W3:Y:S06]  /*0040*/  S2R R13, SR_CTAID.X ;  /* 0x00000000000d7919 */ /* 0x000eec0000002500 */
[----:B------:R-:W4:Y:S08]  /*0050*/  LDC.64 R24, c[0x0][0x218] ;  /* 0x00008600ff187b82 */ /* 0x000f300000000a00 */
[----:B------:R-:W5:Y:S01]  /*0060*/  LDC.64 R8, c[0x0][0x230] ;  /* 0x00008c00ff087b82 */ /* 0x000f620000000a00 */
[----:B-1----:R-:W-:-:S02]  /*0070*/  SHF.L.U32 R0, R0, 0x2, RZ ;  /* 0x0000000200007819 */ /* 0x002fc400000006ff */
[----:B---3--:R-:W-:Y:S02]  /*0080*/  SHF.R.S32.HI R2, RZ, 0x15, R13 ;  /* 0x00000015ff027819 */ /* 0x008fe4000001140d */
[----:B------:R-:W-:Y:S02]  /*0090*/  LOP3.LUT R0, R0, 0x1fc, RZ, 0xc0, !PT ;  /* 0x000001fc00007812 */ /* 0x000fe400078ec0ff */
[----:B------:R-:W-:Y:S02]  /*00a0*/  SGXT R2, R2, 0x1 ;  /* 0x000000010202781a */ /* 0x000fe40000000200 */
[----:B------:R-:W-:-:S04]  /*00b0*/  LEA R13, R13, R0, 0xa ;  /* 0x000000000d0d7211 */ /* 0x000fc800078e50ff */
[----:B------:R-:W-:-:S04]  /*00c0*/  LEA.HI R2, R2, R13, RZ, 0x5 ;  /* 0x0000000d02027211 */ /* 0x000fc800078f28ff */
[----:B------:R-:W-:-:S04]  /*00d0*/  LOP3.LUT R2, R2, 0xffffffe0, RZ, 0xc0, !PT ;  /* 0xffffffe002027812 */ /* 0x000fc800078ec0ff */
[----:B------:R-:W-:-:S05]  /*00e0*/  IADD3 R12, R13, -R2, RZ ;  /* 0x800000020d0c7210 */ /* 0x000fca0007ffe0ff */
[----:B--2---:R-:W-:-:S06]  /*00f0*/  IMAD.WIDE R6, R12, 0x4, R6 ;  /* 0x000000040c067825 */ /* 0x004fcc00078e0206 */
[----:B------:R-:W2:Y:S01]  /*0100*/  LDG.E.EL.128 R4, desc[UR4][R6.64] ;  /* 0x0000000406047981 */ /* 0x000ea2000c2e1d00 */
[----:B----4-:R-:W-:-:S05]  /*0110*/  IMAD.WIDE R24, R13, 0x4, R24 ;  /* 0x000000040d187825 */ /* 0x010fca00078e0218 */
[----:B------:R-:W3:Y:S04]  /*0120*/  LDG.E.128 R16, desc[UR4][R24.64] ;  /* 0x0000000418107981 */ /* 0x000ee8000c1e1d00 */
[----:B------:R-:W4:Y:S01]  /*0130*/  LDG.E.128 R24, desc[UR4][R24.64+0x800] ;  /* 0x0008000418187981 */ /* 0x000f22000c1e1d00 */
[----:B-----5:R-:W-:-:S06]  /*0140*/  IMAD.WIDE R8, R12, 0x4, R8 ;  /* 0x000000040c087825 */ /* 0x020fcc00078e0208 */
[----:B------:R-:W5:Y:S01]  /*0150*/  LDG.E.EL.128 R8, desc[UR4][R8.64] ;  /* 0x0000000408087981 */ /* 0x000f62000c2e1d00 */
[----:B--2---:R-:W-:Y:S01]  /*0160*/  FADD R2, R4, 9.9999997473787516356e-06 ;  /* 0x3727c5ac04027421 */ /* 0x004fe20000000000 */
[----:B------:R-:W-:Y:S01]  /*0170*/  FADD R3, R5, 9.9999997473787516356e-06 ;  /* 0x3727c5ac05037421 */ /* 0x000fe20000000000 */
[----:B------:R-:W-:Y:S01]  /*0180*/  FADD R0, R7, 9.9999997473787516356e-06 ;  /* 0x3727c5ac07007421 */ /* 0x000fe20000000000 */
[----:B------:R-:W1:Y:S01]  /*0190*/  LDC.64 R4, c[0x0][0x220] ;  /* 0x00008800ff047b82 */ /* 0x000e620000000a00 */
[----:B------:R2:W3:Y:S01]  /*01a0*/  MUFU.SQRT R14, R2 ;  /* 0x00000002000e7308 */ /* 0x0004e20000002000 */
[----:B------:R-:W-:-:S07]  /*01b0*/  FADD R28, R6, 9.9999997473787516356e-06 ;  /* 0x3727c5ac061c7421 */ /* 0x000fce0000000000 */
[----:B------:R-:W4:Y:S01]  /*01c0*/  MUFU.SQRT R0, R0 ;  /* 0x0000000000007308 */ /* 0x000f220000002000 */
[----:B--2---:R-:W-:Y:S01]  /*01d0*/  HFMA2.MMA R2, -RZ, RZ, 1.625, 0 ;  /* 0x3e800000ff027435 */ /* 0x004fe200000001ff */
[----:B0--3--:R-:W-:-:S06]  /*01e0*/  FSETP.GT.AND P6, PT, R14, 8.50705917302346158658e+37, PT ;  /* 0x7e8000000e00780b */ /* 0x009fcc0003fc4000 */
[----:B------:R-:W0:Y:S01]  /*01f0*/  MUFU.SQRT R3, R3 ;  /* 0x0000000300037308 */ /* 0x000e220000002000 */
[----:B------:R-:W-:Y:S02]  /*0200*/  FSETP.GEU.AND P5, PT, R14, 1.175494350822287508e-38, PT ;  /* 0x008000000e00780b */ /* 0x000fe40003fae000 */
[----:B------:R-:W-:Y:S02]  /*0210*/  FSEL R7, R2, 1, P6 ;  /* 0x3f80000002077808 */ /* 0x000fe40003000000 */
[----:B----4-:R-:W-:Y:S01]  /*0220*/  FSETP.GT.AND P1, PT, R0, 8.50705917302346158658e+37, PT ;  /* 0x7e8000000000780b */ /* 0x010fe20003f24000 */
[----:B-1----:R-:W-:Y:S02]  /*0230*/  IMAD.WIDE R20, R12, 0x4, R4 ;  /* 0x000000040c147825 */ /* 0x002fe400078e0204 */
[----:B------:R-:W-:Y:S01]  /*0240*/  MUFU.SQRT R28, R28 ;  /* 0x0000001c001c7308 */ /* 0x000fe20000002000 */
[----:B------:R-:W1:Y:S01]  /*0250*/  LDC.64 R4, c[0x0][0x238] ;  /* 0x00008e00ff047b82 */ /* 0x000e620000000a00 */
[----:B------:R-:W-:Y:S01]  /*0260*/  @P6 FMUL R14, R14, 0.25 ;  /* 0x3e8000000e0e6820 */ /* 0x000fe20000400000 */
[----:B------:R-:W-:Y:S01]  /*0270*/  FSETP.GEU.AND P6, PT, R0, 1.175494350822287508e-38, PT ;  /* 0x008000000000780b */ /* 0x000fe20003fce000 */
[----:B------:R-:W2:Y:S01]  /*0280*/  LDG.E.EL.128 R20, desc[UR4][R20.64] ;  /* 0x0000000414147981 */ /* 0x000ea2000c2e1d00 */
[C---:B0-----:R-:W-:Y:S01]  /*0290*/  FSETP.GT.AND P4, PT, R3.reuse, 8.50705917302346158658e+37, PT ;  /* 0x7e8000000300780b */ /* 0x041fe20003f84000 */
[----:B------:R-:W-:Y:S01]  /*02a0*/  @!P5 FMUL R14, R14, 16777216 ;  /* 0x4b8000000e0ed820 */ /* 0x000fe20000400000 */
[----:B------:R-:W-:-:S03]  /*02b0*/  FSETP.GEU.AND P3, PT, R3, 1.175494350822287508e-38, PT ;  /* 0x008000000300780b */ /* 0x000fc60003f6e000 */
[----:B------:R-:W-:Y:S02]  /*02c0*/  @P1 FMUL R0, R0, 0.25 ;  /* 0x3e80000000001820 */ /* 0x000fe40000400000 */
[----:B------:R-:W0:Y:S04]  /*02d0*/  MUFU.RCP R14, R14 ;  /* 0x0000000e000e7308 */ /* 0x000e280000001000 */
[----:B------:R-:W-:Y:S02]  /*02e0*/  @!P6 FMUL R0, R0, 16777216 ;  /* 0x4b8000000000e820 */ /* 0x000fe40000400000 */
[----:B------:R-:W-:-:S04]  /*02f0*/  @P4 FMUL R3, R3, 0.25 ;  /* 0x3e80000003034820 */ /* 0x000fc80000400000 */
[----:B------:R-:W-:Y:S01]  /*0300*/  @!P3 FMUL R3, R3, 16777216 ;  /* 0x4b8000000303b820 */ /* 0x000fe20000400000 */
[----:B------:R-:W-:Y:S01]  /*0310*/  @!P5 FMUL R7, R7, 16777216 ;  /* 0x4b8000000707d820 */ /* 0x000fe20000400000 */
[----:B------:R-:W3:Y:S01]  /*0320*/  MUFU.RCP R0, R0 ;  /* 0x0000000000007308 */ /* 0x000ee20000001000 */
[----:B------:R-:W-:Y:S02]  /*0330*/  FSEL R6, R2, 1, P4 ;  /* 0x3f80000002067808 */ /* 0x000fe40002000000 */
[----:B0-----:R-:W-:-:S05]  /*0340*/  FMUL R14, R14, R7 ;  /* 0x000000070e0e7220 */ /* 0x001fca0000400000 */
[----:B------:R-:W0:Y:S01]  /*0350*/  MUFU.RCP R15, R3 ;  /* 0x00000003000f7308 */ /* 0x000e220000001000 */
[----:B------:R-:W-:Y:S01]  /*0360*/  FSEL R7, R2, 1, P1 ;  /* 0x3f80000002077808 */ /* 0x000fe20000800000 */
[----:B------:R-:W-:Y:S01]  /*0370*/  @!P3 FMUL R6, R6, 16777216 ;  /* 0x4b8000000606b820 */ /* 0x000fe20000400000 */
[----:B-1----:R-:W-:-:S04]  /*0380*/  IMAD.WIDE R4, R12, 0x4, R4 ;  /* 0x000000040c047825 */ /* 0x002fc800078e0204 */
[----:B------:R-:W-:-:S04]  /*0390*/  @!P6 FMUL R7, R7, 16777216 ;  /* 0x4b8000000707e820 */ /* 0x000fc80000400000 */
[----:B---3--:R-:W-:Y:S01]  /*03a0*/  FMUL R0, R0, R7 ;  /* 0x0000000700007220 */ /* 0x008fe20000400000 */
[----:B0-----:R-:W-:Y:S02]  /*03b0*/  FMUL R15, R15, R6 ;  /* 0x000000060f0f7220 */ /* 0x001fe40000400000 */
[----:B------:R-:W5:Y:S01]  /*03c0*/  LDG.E.EL.128 R4, desc[UR4][R4.64] ;  /* 0x0000000404047981 */ /* 0x000f62000c2e1d00 */
[C---:B------:R-:W-:Y:S02]  /*03d0*/  FSETP.GT.AND P2, PT, R28.reuse, 8.50705917302346158658e+37, PT ;  /* 0x7e8000001c00780b */ /* 0x040fe40003f44000 */
[----:B------:R-:W-:-:S11]  /*03e0*/  FSETP.GEU.AND P0, PT, R28, 1.175494350822287508e-38, PT ;  /* 0x008000001c00780b */ /* 0x000fd60003f0e000 */
[----:B------:R-:W-:-:S04]  /*03f0*/  @P2 FMUL R28, R28, 0.25 ;  /* 0x3e8000001c1c2820 */ /* 0x000fc80000400000 */
[----:B------:R-:W-:-:S06]  /*0400*/  @!P0 FMUL R28, R28, 16777216 ;  /* 0x4b8000001c1c8820 */ /* 0x000fcc0000400000 */
[----:B------:R-:W0:Y:S01]  /*0410*/  MUFU.RCP R28, R28 ;  /* 0x0000001c001c7308 */ /* 0x000e220000001000 */
[----:B------:R-:W-:-:S05]  /*0420*/  FSEL R3, R2, 1, P2 ;  /* 0x3f80000002037808 */ /* 0x000fca0001000000 */
[----:B------:R-:W-:-:S04]  /*0430*/  @!P0 FMUL R3, R3, 16777216 ;  /* 0x4b80000003038820 */ /* 0x000fc80000400000 */
[----:B0-----:R-:W-:Y:S01]  /*0440*/  FMUL R28, R28, R3 ;  /* 0x000000031c1c7220 */ /* 0x001fe20000400000 */
[--C-:B--2---:R-:W-:Y:S01]  /*0450*/  FADD R29, R16, -R20.reuse ;  /* 0x80000014101d7221 */ /* 0x104fe20000000000 */
[----:B------:R-:W-:Y:S01]  /*0460*/  FADD R24, R24, -R20 ;  /* 0x8000001418187221 */ /* 0x000fe20000000000 */
[--C-:B------:R-:W-:Y:S01]  /*0470*/  FADD R16, R17, -R21.reuse ;  /* 0x8000001511107221 */ /* 0x100fe20000000000 */
[----:B------:R-:W-:Y:S01]  /*0480*/  FADD R20, R25, -R21 ;  /* 0x8000001519147221 */ /* 0x000fe20000000000 */
[--C-:B------:R-:W-:Y:S01]  /*0490*/  FADD R3, R18, -R22.reuse ;  /* 0x8000001612037221 */ /* 0x100fe20000000000 */
[--C-:B------:R-:W-:Y:S01]  /*04a0*/  FADD R17, R19, -R23.reuse ;  /* 0x8000001713117221 */ /* 0x100fe20000000000 */
[----:B------:R-:W-:Y:S01]  /*04b0*/  FADD R25, R26, -R22 ;  /* 0x800000161a197221 */ /* 0x000fe20000000000 */
[----:B------:R-:W-:Y:S01]  /*04c0*/  FADD R27, R27, -R23 ;  /* 0x800000171b1b7221 */ /* 0x000fe20000000000 */
[----:B------:R-:W0:Y:S08]  /*04d0*/  LDC.64 R18, c[0x0][0x240] ;  /* 0x00009000ff127b82 */ /* 0x000e300000000a00 */
[----:B------:R-:W1:Y:S01]  /*04e0*/  LDC.64 R22, c[0x0][0x210] ;  /* 0x00008400ff167b82 */ /* 0x000e620000000a00 */
[----:B------:R-:W-:Y:S01]  /*04f0*/  FMUL R2, R0, R17 ;  /* 0x0000001100027220 */ /* 0x000fe20000400000 */
[C---:B------:R-:W-:Y:S01]  /*0500*/  FMUL R16, R15.reuse, R16 ;  /* 0x000000100f107220 */ /* 0x040fe20000400000 */
[----:B------:R-:W-:Y:S01]  /*0510*/  FMUL R20, R15, R20 ;  /* 0x000000140f147220 */ /* 0x000fe20000400000 */
[----:B------:R-:W-:Y:S01]  /*0520*/  FMUL R29, R14, R29 ;  /* 0x0000001d0e1d7220 */ /* 0x000fe20000400000 */
[----:B------:R-:W-:Y:S01]  /*0530*/  FMUL R0, R0, R27 ;  /* 0x0000001b00007220 */ /* 0x000fe20000400000 */
[----:B------:R-:W-:Y:S01]  /*0540*/  FMUL R15, R14, R24 ;  /* 0x000000180e0f7220 */ /* 0x000fe20000400000 */
[----:B0-----:R-:W-:-:S04]  /*0550*/  IMAD.WIDE R18, R12, 0x4, R18 ;  /* 0x000000040c127825 */ /* 0x001fc800078e0212 */
[----:B-1----:R-:W-:-:S04]  /*0560*/  IMAD.WIDE R26, R13, 0x4, R22 ;  /* 0x000000040d1a7825 */ /* 0x002fc800078e0216 */
[C-C-:B-----5:R-:W-:Y:S01]  /*0570*/  FFMA R24, R8.reuse, R29, R4.reuse ;  /* 0x0000001d08187223 */ /* 0x160fe20000000004 */
[----:B------:R-:W-:Y:S01]  /*0580*/  FFMA R4, R8, R15, R4 ;  /* 0x0000000f08047223 */ /* 0x000fe20000000004 */
[C-C-:B------:R-:W-:Y:S01]  /*0590*/  FFMA R8, R9.reuse, R16, R5.reuse ;  /* 0x0000001009087223 */ /* 0x140fe20000000005 */
[----:B------:R-:W2:Y:S04]  /*05a0*/  LDG.E.128 R12, desc[UR4][R26.64] ;  /* 0x000000041a0c7981 */ /* 0x000ea8000c1e1d00 */
[----:B------:R-:W2:Y:S01]  /*05b0*/  LDG.E.EL.128 R16, desc[UR4][R18.64] ;  /* 0x0000000412107981 */ /* 0x000ea2000c2e1d00 */
[----:B------:R-:W-:-:S03]  /*05c0*/  FFMA R5, R9, R20, R5 ;  /* 0x0000001409057223 */ /* 0x000fc60000000005 */
[----:B------:R-:W3:Y:S01]  /*05d0*/  LDG.E.128 R20, desc[UR4][R26.64+0x800] ;  /* 0x000800041a147981 */ /* 0x000ee2000c1e1d00 */
[C---:B------:R-:W-:Y:S01]  /*05e0*/  FMUL R3, R28.reuse, R3 ;  /* 0x000000031c037220 */ /* 0x040fe20000400000 */
[----:B------:R-:W-:-:S03]  /*05f0*/  FMUL R25, R28, R25 ;  /* 0x000000191c197220 */ /* 0x000fc60000400000 */
[C-C-:B------:R-:W-:Y:S01]  /*0600*/  FFMA R3, R10.reuse, R3, R6.reuse ;  /* 0x000000030a037223 */ /* 0x140fe20000000006 */
[C-C-:B------:R-:W-:Y:S01]  /*0610*/  FFMA R2, R11.reuse, R2, R7.reuse ;  /* 0x000000020b027223 */ /* 0x140fe20000000007 */
[----:B------:R-:W-:Y:S01]  /*0620*/  FFMA R25, R10, R25, R6 ;  /* 0x000000190a197223 */ /* 0x000fe20000000006 */
[----:B------:R-:W-:Y:S02]  /*0630*/  FFMA R0, R11, R0, R7 ;  /* 0x000000000b007223 */ /* 0x000fe40000000007 */
[C---:B------:R-:W-:Y:S02]  /*0640*/  FSETP.GEU.AND P0, PT, R3.reuse, RZ, PT ;  /* 0x000000ff0300720b */ /* 0x040fe40003f0e000 */
[----:B------:R-:W-:Y:S02]  /*0650*/  FSETP.GEU.AND P2, PT, R24, RZ, PT ;  /* 0x000000ff1800720b */ /* 0x000fe40003f4e000 */
[----:B------:R-:W-:Y:S02]  /*0660*/  FSETP.GEU.AND P1, PT, R8, RZ, PT ;  /* 0x000000ff0800720b */ /* 0x000fe40003f2e000 */
[----:B------:R-:W-:-:S02]  /*0670*/  FSEL R10, R3, RZ, P0 ;  /* 0x000000ff030a7208 */ /* 0x000fc40000000000 */
[----:B------:R-:W-:Y:S02]  /*0680*/  FSEL R7, R24, RZ, P2 ;  /* 0x000000ff18077208 */ /* 0x000fe40001000000 */
[----:B------:R-:W-:Y:S02]  /*0690*/  FSEL R6, R8, RZ, P1 ;  /* 0x000000ff08067208 */ /* 0x000fe40000800000 */
[----:B------:R-:W-:Y:S02]  /*06a0*/  FSETP.GEU.AND P4, PT, R2, RZ, PT ;  /* 0x000000ff0200720b */ /* 0x000fe40003f8e000 */
[----:B------:R-:W-:Y:S02]  /*06b0*/  FSETP.GEU.AND P2, PT, R5, RZ, PT ;  /* 0x000000ff0500720b */ /* 0x000fe40003f4e000 */
[----:B------:R-:W-:Y:S02]  /*06c0*/  FSETP.GEU.AND P3, PT, R4, RZ, PT ;  /* 0x000000ff0400720b */ /* 0x000fe40003f6e000 */
[----:B------:R-:W-:-:S02]  /*06d0*/  FSETP.GEU.AND P1, PT, R25, RZ, PT ;  /* 0x000000ff1900720b */ /* 0x000fc40003f2e000 */
[----:B------:R-:W-:Y:S02]  /*06e0*/  FSETP.GEU.AND P0, PT, R0, RZ, PT ;  /* 0x000000ff0000720b */ /* 0x000fe40003f0e000 */
[----:B------:R-:W-:Y:S02]  /*06f0*/  FSEL R3, R4, RZ, P3 ;  /* 0x000000ff04037208 */ /* 0x000fe40001800000 */
[----:B------:R-:W-:Y:S02]  /*0700*/  FSEL R25, R25, RZ, P1 ;  /* 0x000000ff19197208 */ /* 0x000fe40000800000 */
[----:B------:R-:W-:Y:S01]  /*0710*/  FSEL R0, R0, RZ, P0 ;  /* 0x000000ff00007208 */ /* 0x000fe20000000000 */
[----:B--2---:R-:W-:Y:S01]  /*0720*/  FADD R11, R14, R18 ;  /* 0x000000120e0b7221 */ /* 0x004fe20000000000 */
[----:B------:R-:W-:-:S03]  /*0730*/  FADD R12, R12, R16 ;  /* 0x000000100c0c7221 */ /* 0x000fc60000000000 */
[----:B------:R-:W-:Y:S01]  /*0740*/  FADD R10, R10, R11 ;  /* 0x0000000b0a0a7221 */ /* 0x000fe20000000000 */
[----:B------:R-:W-:Y:S01]  /*0750*/  FSEL R11, R2, RZ, P4 ;  /* 0x000000ff020b7208 */ /* 0x000fe20002000000 */
[----:B---3--:R-:W-:Y:S01]  /*0760*/  FADD R20, R20, R16 ;  /* 0x0000001014147221 */ /* 0x008fe20000000000 */
[----:B------:R-:W-:Y:S01]  /*0770*/  FSEL R2, R5, RZ, P2 ;  /* 0x000000ff05027208 */ /* 0x000fe20001000000 */
[--C-:B------:R-:W-:Y:S01]  /*0780*/  FADD R9, R13, R17.reuse ;  /* 0x000000110d097221 */ /* 0x100fe20000000000 */
[----:B------:R-:W-:Y:S01]  /*0790*/  FADD R21, R21, R17 ;  /* 0x0000001115157221 */ /* 0x000fe20000000000 */
[----:B------:R-:W-:Y:S01]  /*07a0*/  FADD R22, R22, R18 ;  /* 0x0000001216167221 */ /* 0x000fe20000000000 */
[--C-:B------:R-:W-:Y:S01]  /*07b0*/  FADD R14, R15, R19.reuse ;  /* 0x000000130f0e7221 */ /* 0x100fe20000000000 */
[----:B------:R-:W-:Y:S01]  /*07c0*/  FADD R23, R23, R19 ;  /* 0x0000001317177221 */ /* 0x000fe20000000000 */
[----:B------:R-:W-:Y:S01]  /*07d0*/  FADD R8, R7, R12 ;  /* 0x0000000c07087221 */ /* 0x000fe20000000000 */
[----:B------:R-:W-:Y:S01]  /*07e0*/  FADD R9, R6, R9 ;  /* 0x0000000906097221 */ /* 0x000fe20000000000 */
[----:B------:R-:W-:Y:S01]  /*07f0*/  FADD R11, R11, R14 ;  /* 0x0000000e0b0b7221 */ /* 0x000fe20000000000 */
[----:B------:R-:W-:Y:S01]  /*0800*/  FADD R20, R3, R20 ;  /* 0x0000001403147221 */ /* 0x000fe20000000000 */
[----:B------:R-:W-:Y:S01]  /*0810*/  FADD R21, R2, R21 ;  /* 0x0000001502157221 */ /* 0x000fe20000000000 */
[----:B------:R-:W-:Y:S01]  /*0820*/  FADD R22, R25, R22 ;  /* 0x0000001619167221 */ /* 0x000fe20000000000 */
[----:B------:R-:W-:Y:S01]  /*0830*/  FADD R23, R0, R23 ;  /* 0x0000001700177221 */ /* 0x000fe20000000000 */
[----:B------:R-:W-:Y:S04]  /*0840*/  STG.E.128 desc[UR4][R26.64], R8 ;  /* 0x000000081a007986 */ /* 0x000fe8000c101d04 */
[----:B------:R-:W-:Y:S01]  /*0850*/  STG.E.128 desc[UR4][R26.64+0x800], R20 ;  /* 0x000800141a007986 */ /* 0x000fe2000c101d04 */
[----:B------:R-:W-:Y:S05]  /*0860*/  EXIT ;  /* 0x000000000000794d */ /* 0x000fea0003800000 */
.L_x_0:
[----:B------:R-:W-:-:S00]  /*0870*/  BRA `(.L_x_0) ;  /* 0xfffffffc00fc7947 */ /* 0x000fc0000383ffff */
[----:B------:R-:W-:-:S00]  /*0880*/  NOP ;  /* 0x0000000000007918 */ /* 0x000fc00000000000 */
[----:B------:R-:W-:-:S00]  /*0890*/  NOP ;  /* 0x0000000000007918 */ /* 0x000fc00000000000 */
[----:B------:R-:W-:-:S00]  /*08a0*/  NOP ;  /* 0x0000000000007918 */ /* 0x000fc00000000000 */
[----:B------:R-:W-:-:S00]  /*08b0*/  NOP ;  /* 0x0000000000007918 */ /* 0x000fc00000000000 */
[----:B------:R-:W-:-:S00]  /*08c0*/  NOP ;  /* 0x0000000000007918 */ /* 0x000fc00000000000 */
[----:B------:R-:W-:-:S00]  /*08d0*/  NOP ;  /* 0x0000000000007918 */ /* 0x000fc00000000000 */
[----:B------:R-:W-:-:S00]  /*08e0*/  NOP ;  /* 0x0000000000007918 */ /* 0x000fc00000000000 */
[----:B------:R-:W-:-:S00]  /*08f0*/  NOP ;  /* 0x0000000000007918 */ /* 0x000fc00000000000 */
.L_x_1:


//--------------------- .nv.global.init           --------------------------
	.section	.nv.global.init,"aw",@progbits
.nv.global.init:
	.type		_$_str,@object
	.size		_$_str,(_$_str_$_2 - _$_str)
_$_str:
        /*0000*/ 	.byte	0x5f, 0x5f, 0x43, 0x55, 0x44, 0x41, 0x5f, 0x46, 0x54, 0x5a, 0x00
	.type		_$_str_$_2,@object
	.size		_$_str_$_2,(.L_1 - _$_str_$_2)
_$_str_$_2:
        /*000b*/ 	.byte	0x5f, 0x5f, 0x43, 0x55, 0x44, 0x41, 0x5f, 0x50, 0x52, 0x45, 0x43, 0x5f, 0x53, 0x51, 0x52, 0x54
        /*001b*/ 	.byte	0x00
.L_1:


//--------------------- .nv.constant0.triton_poi_fused__native_batch_norm_legit_no_training_add_convolution_relu_16 --------------------------
	.section	.nv.constant0.triton_poi_fused__native_batch_norm_legit_no_training_add_convolution_relu_16,"a",@progbits
	.sectionflags	@""
	.align	4
.nv.constant0.triton_poi_fused__native_batch_norm_legit_no_training_add_convolution_relu_16:
	.zero		588
